	.headerflags	@"EF_CUDA_TEXMODE_UNIFIED EF_CUDA_64BIT_ADDRESS EF_CUDA_ACCELERATORS EF_CUDA_SM90 EF_CUDA_VIRTUAL_SM(EF_CUDA_SM90)"
	.elftype	@"ET_EXEC"


//--------------------- .nv.info                  --------------------------
	.section	.nv.info,"",@"SHT_CUDA_INFO"
	.align	4


	//----- nvinfo : EIATTR_REGCOUNT
	.align		4
        /*0000*/ 	.byte	0x04, 0x2f
        /*0002*/ 	.short	(.L_3 - .L_2)
	.align		4
.L_2:
        /*0004*/ 	.word	index@(triton_poi_fused__native_batch_norm_legit_no_training_add_mul_softplus_tanh_15)
        /*0008*/ 	.word	0x00000014


	//----- nvinfo : EIATTR_MIN_STACK_SIZE
	.align		4
.L_3:
        /*000c*/ 	.byte	0x04, 0x12
        /*000e*/ 	.short	(.L_5 - .L_4)
	.align		4
.L_4:
        /*0010*/ 	.word	index@(triton_poi_fused__native_batch_norm_legit_no_training_add_mul_softplus_tanh_15)
        /*0014*/ 	.word	0x00000000


	//----- nvinfo : EIATTR_FRAME_SIZE
	.align		4
.L_5:
        /*0018*/ 	.byte	0x04, 0x11
        /*001a*/ 	.short	(.L_7 - .L_6)
	.align		4
.L_6:
        /*001c*/ 	.word	index@(triton_poi_fused__native_batch_norm_legit_no_training_add_mul_softplus_tanh_15)
        /*0020*/ 	.word	0x00000000


	//----- nvinfo : EIATTR_MIN_STACK_SIZE
	.align		4
.L_7:
        /*0024*/ 	.byte	0x04, 0x12
        /*0026*/ 	.short	(.L_9 - .L_8)
	.align		4
.L_8:
        /*0028*/ 	.word	index@(triton_poi_fused__native_batch_norm_legit_no_training_add_mul_softplus_tanh_15)
        /*002c*/ 	.word	0x00000000
.L_9:


//--------------------- .nv.info.triton_poi_fused__native_batch_norm_legit_no_training_add_mul_softplus_tanh_15 --------------------------
	.section	.nv.info.triton_poi_fused__native_batch_norm_legit_no_training_add_mul_softplus_tanh_15,"",@"SHT_CUDA_INFO"
	.sectionflags	@""
	.align	4


	//----- nvinfo : EIATTR_CUDA_API_VERSION
	.align		4
        /*0000*/ 	.byte	0x04, 0x37
        /*0002*/ 	.short	(.L_11 - .L_10)
.L_10:
        /*0004*/ 	.word	0x0000007c


	//----- nvinfo : EIATTR_KPARAM_INFO
	.align		4
.L_11:
        /*0008*/ 	.byte	0x04, 0x17
        /*000a*/ 	.short	(.L_13 - .L_12)
.L_12:
        /*000c*/ 	.word	0x00000000
        /*0010*/ 	.short	0x0007
        /*0012*/ 	.short	0x0038
        /*0014*/ 	.byte	0x00, 0xf0, 0x11, 0x00


	//----- nvinfo : EIATTR_KPARAM_INFO
	.align		4
.L_13:
        /*0018*/ 	.byte	0x04, 0x17
        /*001a*/ 	.short	(.L_15 - .L_14)
.L_14:
        /*001c*/ 	.word	0x00000000
        /*0020*/ 	.short	0x0006
        /*0022*/ 	.short	0x0030
        /*0024*/ 	.byte	0x00, 0xf4, 0x21, 0x00


	//----- nvinfo : EIATTR_KPARAM_INFO
	.align		4
.L_15:
        /*0028*/ 	.byte	0x04, 0x17
        /*002a*/ 	.short	(.L_17 - .L_16)
.L_16:
        /*002c*/ 	.word	0x00000000
        /*0030*/ 	.short	0x0005
        /*0032*/ 	.short	0x0028
        /*0034*/ 	.byte	0x00, 0xf4, 0x21, 0x00


	//----- nvinfo : EIATTR_KPARAM_INFO
	.align		4
.L_17:
        /*0038*/ 	.byte	0x04, 0x17
        /*003a*/ 	.short	(.L_19 - .L_18)
.L_18:
        /*003c*/ 	.word	0x00000000
        /*0040*/ 	.short	0x0004
        /*0042*/ 	.short	0x0020
        /*0044*/ 	.byte	0x00, 0xf4, 0x21, 0x00


	//----- nvinfo : EIATTR_KPARAM_INFO
	.align		4
.L_19:
        /*0048*/ 	.byte	0x04, 0x17
        /*004a*/ 	.short	(.L_21 - .L_20)
.L_20:
        /*004c*/ 	.word	0x00000000
        /*0050*/ 	.short	0x0003
        /*0052*/ 	.short	0x0018
        /*0054*/ 	.byte	0x00, 0xf4, 0x21, 0x00


	//----- nvinfo : EIATTR_KPARAM_INFO
	.align		4
.L_21:
        /*0058*/ 	.byte	0x04, 0x17
        /*005a*/ 	.short	(.L_23 - .L_22)
.L_22:
        /*005c*/ 	.word	0x00000000
        /*0060*/ 	.short	0x0002
        /*0062*/ 	.short	0x0010
        /*0064*/ 	.byte	0x00, 0xf4, 0x21, 0x00


	//----- nvinfo : EIATTR_KPARAM_INFO
	.align		4
.L_23:
        /*0068*/ 	.byte	0x04, 0x17
        /*006a*/ 	.short	(.L_25 - .L_24)
.L_24:
        /*006c*/ 	.word	0x00000000
        /*0070*/ 	.short	0x0001
        /*0072*/ 	.short	0x0008
        /*0074*/ 	.byte	0x00, 0xf4, 0x21, 0x00


	//----- nvinfo : EIATTR_KPARAM_INFO
	.align		4
.L_25:
        /*0078*/ 	.byte	0x04, 0x17
        /*007a*/ 	.short	(.L_27 - .L_26)
.L_26:
        /*007c*/ 	.word	0x00000000
        /*0080*/ 	.short	0x0000
        /*0082*/ 	.short	0x0000
        /*0084*/ 	.byte	0x00, 0xf4, 0x21, 0x00


	//----- nvinfo : EIATTR_SPARSE_MMA_MASK
	.align		4
.L_27:
        /*0088*/ 	.byte	0x03, 0x50
        /*008a*/ 	.short	0x0000


	//----- nvinfo : EIATTR_MAXREG_COUNT
	.align		4
        /*008c*/ 	.byte	0x03, 0x1b
        /*008e*/ 	.short	0x00ff


	//----- nvinfo : EIATTR_EXIT_INSTR_OFFSETS
	.align		4
        /*0090*/ 	.byte	0x04, 0x1c
        /*0092*/ 	.short	(.L_29 - .L_28)


	//   ....[0]....
.L_28:
        /*0094*/ 	.word	0x00000b50


	//----- nvinfo : EIATTR_REQNTID
	.align		4
.L_29:
        /*0098*/ 	.byte	0x04, 0x10
        /*009a*/ 	.short	(.L_31 - .L_30)
.L_30:
        /*009c*/ 	.word	0x00000100
        /*00a0*/ 	.word	0x00000001
        /*00a4*/ 	.word	0x00000001


	//----- nvinfo : EIATTR_CRS_STACK_SIZE
	.align		4
.L_31:
        /*00a8*/ 	.byte	0x04, 0x1e
        /*00aa*/ 	.short	(.L_33 - .L_32)
.L_32:
        /*00ac*/ 	.word	0x00000000


	//----- nvinfo : EIATTR_CBANK_PARAM_SIZE
	.align		4
.L_33:
        /*00b0*/ 	.byte	0x03, 0x19
        /*00b2*/ 	.short	0x003c


	//----- nvinfo : EIATTR_PARAM_CBANK
	.align		4
        /*00b4*/ 	.byte	0x04, 0x0a
        /*00b6*/ 	.short	(.L_35 - .L_34)
	.align		4
.L_34:
        /*00b8*/ 	.word	index@(.nv.constant0.triton_poi_fused__native_batch_norm_legit_no_training_add_mul_softplus_tanh_15)
        /*00bc*/ 	.short	0x0210
        /*00be*/ 	.short	0x003c


	//----- nvinfo : EIATTR_SW_WAR
	.align		4
.L_35:
        /*00c0*/ 	.byte	0x04, 0x36
        /*00c2*/ 	.short	(.L_37 - .L_36)
.L_36:
        /*00c4*/ 	.word	0x00000008
.L_37:


//--------------------- .nv.callgraph             --------------------------
	.section	.nv.callgraph,"",@"SHT_CUDA_CALLGRAPH"
	.align	4
	.sectionentsize	8
	.align		4
        /*0000*/ 	.word	0x00000000
	.align		4
        /*0004*/ 	.word	0xffffffff
	.align		4
        /*0008*/ 	.word	0x00000000
	.align		4
        /*000c*/ 	.word	0xfffffffe
	.align		4
        /*0010*/ 	.word	0x00000000
	.align		4
        /*0014*/ 	.word	0xfffffffd
	.align		4
        /*0018*/ 	.word	0x00000000
	.align		4
        /*001c*/ 	.word	0xfffffffc


//--------------------- .nv.constant4             --------------------------
	.section	.nv.constant4,"a",@progbits
	.align	8
	.align		8
.nv.constant4:
        /*0000*/ 	.dword	_$_str
	.align		8
        /*0008*/ 	.dword	_$_str_$_2


//--------------------- .text.triton_poi_fused__native_batch_norm_legit_no_training_add_mul_softplus_tanh_15 --------------------------
	.section	.text.triton_poi_fused__native_batch_norm_legit_no_training_add_mul_softplus_tanh_15,"ax",@progbits
	.align	128
        .global         triton_poi_fused__native_batch_norm_legit_no_training_add_mul_softplus_tanh_15
        .type           triton_poi_fused__native_batch_norm_legit_no_training_add_mul_softplus_tanh_15,@function
        .size           triton_poi_fused__native_batch_norm_legit_no_training_add_mul_softplus_tanh_15,(.L_x_11 - triton_poi_fused__native_batch_norm_legit_no_training_add_mul_softplus_tanh_15)
        .other          triton_poi_fused__native_batch_norm_legit_no_training_add_mul_softplus_tanh_15,@"STO_CUDA_ENTRY STV_DEFAULT"
triton_poi_fused__native_batch_norm_legit_no_training_add_mul_softplus_tanh_15:
.text.triton_poi_fused__native_batch_norm_legit_no_training_add_mul_softplus_tanh_15:
[----:B------:R-:W0:Y:S01]  /*0000*/  LDC R1, c[0x0][0x28] ;  /* 0x00000a00ff017b82 */ /* 0x000e220000000800 */
[----:B------:R-:W1:Y:S07]  /*0010*/  S2R R0, SR_TID.X ;  /* 0x0000000000007919 */ /* 0x000e6e0000002100 */
[----:B------:R-:W2:Y:S01]  /*0020*/  LDC.64 R6, c[0x0][0x228] ;  /* 0x00008a00ff067b82 */ /* 0x000ea20000000a00 */
[----:B------:R-:W-:Y:S01]  /*0030*/  ULDC.64 UR4, c[0x0][0x208] ;  /* 0x0000820000047ab9 */ /* 0x000fe20000000a00 */
[----:B------:R-:W3:Y:S06]  /*0040*/  S2R R5, SR_CTAID.X ;  /* 0x0000000000057919 */ /* 0x000eec0000002500 */
[----:B------:R-:W4:Y:S08]  /*0050*/  LDC.64 R8, c[0x0][0x218] ;  /* 0x00008600ff087b82 */ /* 0x000f300000000a00 */
[----:B------:R-:W5:Y:S08]  /*0060*/  LDC.64 R10, c[0x0][0x220] ;  /* 0x00008800ff0a7b82 */ /* 0x000f700000000a00 */
[----:B------:R-:W5:Y:S01]  /*0070*/  LDC.64 R12, c[0x0][0x230] ;  /* 0x00008c00ff0c7b82 */ /* 0x000f620000000a00 */
[----:B-1----:R-:W-:-:S07]  /*0080*/  SHF.L.U32 R0, R0, 0x1, RZ ;  /* 0x0000000100007819 */ /* 0x002fce00000006ff */
[----:B------:R-:W1:Y:S01]  /*0090*/  LDC.64 R14, c[0x0][0x238] ;  /* 0x00008e00ff0e7b82 */ /* 0x000e620000000a00 */
[----:B---3--:R-:W-:Y:S02]  /*00a0*/  SHF.R.S32.HI R3, RZ, 0x16, R5 ;  /* 0x00000016ff037819 */ /* 0x008fe40000011405 */
[----:B------:R-:W-:Y:S02]  /*00b0*/  LOP3.LUT R0, R0, 0x1fe, RZ, 0xc0, !PT ;  /* 0x000001fe00007812 */ /* 0x000fe400078ec0ff */
[----:B------:R-:W-:Y:S02]  /*00c0*/  SGXT R3, R3, 0x1 ;  /* 0x000000010303781a */ /* 0x000fe40000000200 */
[----:B------:R-:W-:-:S04]  /*00d0*/  LEA R4, R5, R0, 0x9 ;  /* 0x0000000005047211 */ /* 0x000fc800078e48ff */
[----:B------:R-:W-:-:S04]  /*00e0*/  LEA.HI R3, R3, R4, RZ, 0x6 ;  /* 0x0000000403037211 */ /* 0x000fc800078f30ff */
[----:B------:R-:W-:-:S04]  /*00f0*/  LOP3.LUT R3, R3, 0xffffffc0, RZ, 0xc0, !PT ;  /* 0xffffffc003037812 */ /* 0x000fc800078ec0ff */
[----:B------:R-:W-:-:S05]  /*0100*/  IADD3 R3, R4, -R3, RZ ;  /* 0x8000000304037210 */ /* 0x000fca0007ffe0ff */
[----:B--2---:R-:W-:-:S06]  /*0110*/  IMAD.WIDE R6, R3, 0x4, R6 ;  /* 0x0000000403067825 */ /* 0x004fcc00078e0206 */
[----:B------:R-:W2:Y:S01]  /*0120*/  LDG.E.EL.64 R6, desc[UR4][R6.64] ;  /* 0x0000000406067981 */ /* 0x000ea2000c2e1b00 */
[----:B----4-:R-:W-:-:S04]  /*0130*/  IMAD.WIDE R8, R4, 0x4, R8 ;  /* 0x0000000404087825 */ /* 0x010fc800078e0208 */
[C---:B0----5:R-:W-:Y:S02]  /*0140*/  IMAD.WIDE R10, R3.reuse, 0x4, R10 ;  /* 0x00000004030a7825 */ /* 0x061fe400078e020a */
[----:B------:R-:W3:Y:S02]  /*0150*/  LDG.E.64 R8, desc[UR4][R8.64] ;  /* 0x0000000408087981 */ /* 0x000ee4000c1e1b00 */
[C---:B------:R-:W-:Y:S02]  /*0160*/  IMAD.WIDE R12, R3.reuse, 0x4, R12 ;  /* 0x00000004030c7825 */ /* 0x040fe400078e020c */
[----:B------:R-:W3:Y:S02]  /*0170*/  LDG.E.EL.64 R10, desc[UR4][R10.64] ;  /* 0x000000040a0a7981 */ /* 0x000ee4000c2e1b00 */
[----:B-1----:R-:W-:Y:S02]  /*0180*/  IMAD.WIDE R14, R3, 0x4, R14 ;  /* 0x00000004030e7825 */ /* 0x002fe400078e020e */
[----:B------:R-:W4:Y:S01]  /*0190*/  LDG.E.EL.64 R12, desc[UR4][R12.64] ;  /* 0x000000040c0c7981 */ /* 0x000f22000c2e1b00 */
[----:B------:R-:W0:Y:S03]  /*01a0*/  LDC.64 R2, c[0x0][0x240] ;  /* 0x00009000ff027b82 */ /* 0x000e260000000a00 */
[----:B------:R-:W4:Y:S01]  /*01b0*/  LDG.E.EL.64 R14, desc[UR4][R14.64] ;  /* 0x000000040e0e7981 */ /* 0x000f22000c2e1b00 */
[----:B0-----:R-:W-:-:S06]  /*01c0*/  IMAD.WIDE R2, R4, 0x4, R2 ;  /* 0x0000000404027825 */ /* 0x001fcc00078e0202 */
[----:B------:R-:W5:Y:S01]  /*01d0*/  LDG.E.64 R2, desc[UR4][R2.64] ;  /* 0x0000000402027981 */ /* 0x000f62000c1e1b00 */
[----:B------:R-:W-:Y:S01]  /*01e0*/  HFMA2.MMA R0, -RZ, RZ, 1.625, 0 ;  /* 0x3e800000ff007435 */ /* 0x000fe200000001ff */
[----:B------:R-:W-:Y:S01]  /*01f0*/  BSSY B0, `(.L_x_0) ;  /* 0x0000057000007945 */ /* 0x000fe20003800000 */
[----:B--2---:R-:W-:Y:S01]  /*0200*/  FADD R6, R6, 9.9999997473787516356e-06 ;  /* 0x3727c5ac06067421 */ /* 0x004fe20000000000 */
[----:B------:R-:W-:-:S03]  /*0210*/  FADD R7, R7, 9.9999997473787516356e-06 ;  /* 0x3727c5ac07077421 */ /* 0x000fc60000000000 */
[----:B------:R-:W0:Y:S01]  /*0220*/  MUFU.SQRT R5, R6 ;  /* 0x0000000600057308 */ /* 0x000e220000002000 */
[----:B---3--:R-:W-:-:S07]  /*0230*/  FADD R8, R8, -R10 ;  /* 0x8000000a08087221 */ /* 0x008fce0000000000 */
[----:B------:R-:W1:Y:S01]  /*0240*/  MUFU.SQRT R16, R7 ;  /* 0x0000000700107308 */ /* 0x000e620000002000 */
[----:B------:R-:W-:Y:S01]  /*0250*/  FADD R9, R9, -R11 ;  /* 0x8000000b09097221 */ /* 0x000fe20000000000 */
[C---:B0-----:R-:W-:Y:S02]  /*0260*/  FSETP.GT.AND P0, PT, R5.reuse, 8.50705917302346158658e+37, PT ;  /* 0x7e8000000500780b */ /* 0x041fe40003f04000 */
[----:B------:R-:W-:Y:S02]  /*0270*/  FSETP.GEU.AND P2, PT, R5, 1.175494350822287508e-38, PT ;  /* 0x008000000500780b */ /* 0x000fe40003f4e000 */
[----:B------:R-:W-:Y:S02]  /*0280*/  FSEL R6, R0, 1, P0 ;  /* 0x3f80000000067808 */ /* 0x000fe40000000000 */
[C---:B-1----:R-:W-:Y:S02]  /*0290*/  FSETP.GT.AND P1, PT, R16.reuse, 8.50705917302346158658e+37, PT ;  /* 0x7e8000001000780b */ /* 0x042fe40003f24000 */
[----:B------:R-:W-:-:S02]  /*02a0*/  FSETP.GEU.AND P3, PT, R16, 1.175494350822287508e-38, PT ;  /* 0x008000001000780b */ /* 0x000fc40003f6e000 */
[----:B------:R-:W-:-:S03]  /*02b0*/  FSEL R17, R0, 1, P1 ;  /* 0x3f80000000117808 */ /* 0x000fc60000800000 */
[----:B------:R-:W-:Y:S02]  /*02c0*/  @P0 FMUL R5, R5, 0.25 ;  /* 0x3e80000005050820 */ /* 0x000fe40000400000 */
[----:B------:R-:W-:Y:S02]  /*02d0*/  @!P2 FMUL R6, R6, 16777216 ;  /* 0x4b8000000606a820 */ /* 0x000fe40000400000 */
[----:B------:R-:W-:Y:S02]  /*02e0*/  @!P2 FMUL R5, R5, 16777216 ;  /* 0x4b8000000505a820 */ /* 0x000fe40000400000 */
[----:B------:R-:W-:-:S04]  /*02f0*/  @P1 FMUL R16, R16, 0.25 ;  /* 0x3e80000010101820 */ /* 0x000fc80000400000 */
[----:B------:R-:W0:Y:S01]  /*0300*/  MUFU.RCP R5, R5 ;  /* 0x0000000500057308 */ /* 0x000e220000001000 */
[----:B------:R-:W-:Y:S01]  /*0310*/  @!P3 FMUL R17, R17, 16777216 ;  /* 0x4b8000001111b820 */ /* 0x000fe20000400000 */
[----:B------:R-:W-:-:S06]  /*0320*/  @!P3 FMUL R16, R16, 16777216 ;  /* 0x4b8000001010b820 */ /* 0x000fcc0000400000 */
[----:B------:R-:W1:Y:S01]  /*0330*/  MUFU.RCP R16, R16 ;  /* 0x0000001000107308 */ /* 0x000e620000001000 */
[----:B0-----:R-:W-:-:S04]  /*0340*/  FMUL R7, R5, R6 ;  /* 0x0000000605077220 */ /* 0x001fc80000400000 */
[----:B------:R-:W-:Y:S01]  /*0350*/  FMUL R7, R8, R7 ;  /* 0x0000000708077220 */ /* 0x000fe20000400000 */
[----:B-1----:R-:W-:-:S03]  /*0360*/  FMUL R6, R16, R17 ;  /* 0x0000001110067220 */ /* 0x002fc60000400000 */
[----:B----4-:R-:W-:Y:S01]  /*0370*/  FFMA R5, R12, R7, R14 ;  /* 0x000000070c057223 */ /* 0x010fe2000000000e */
[----:B------:R-:W-:Y:S01]  /*0380*/  MOV R14, 0x3d39bf78 ;  /* 0x3d39bf78000e7802 */ /* 0x000fe20000000f00 */
[----:B------:R-:W-:Y:S02]  /*0390*/  FMUL R6, R9, R6 ;  /* 0x0000000609067220 */ /* 0x000fe40000400000 */
[----:B------:R-:W-:Y:S02]  /*03a0*/  FMUL R9, R5, 1.4426950216293334961 ;  /* 0x3fb8aa3b05097820 */ /* 0x000fe40000400000 */
[----:B------:R-:W-:-:S03]  /*03b0*/  FFMA R6, R13, R6, R15 ;  /* 0x000000060d067223 */ /* 0x000fc6000000000f */
[----:B------:R-:W-:Y:S01]  /*03c0*/  FSETP.GEU.AND P0, PT, R9, -126, PT ;  /* 0xc2fc00000900780b */ /* 0x000fe20003f0e000 */
[----:B------:R-:W-:-:S05]  /*03d0*/  FMUL R11, R6, 1.4426950216293334961 ;  /* 0x3fb8aa3b060b7820 */ /* 0x000fca0000400000 */
[----:B------:R-:W-:-:S07]  /*03e0*/  FSETP.GEU.AND P1, PT, R11, -126, PT ;  /* 0xc2fc00000b00780b */ /* 0x000fce0003f2e000 */
[----:B------:R-:W-:-:S04]  /*03f0*/  @!P0 FMUL R9, R9, 0.5 ;  /* 0x3f00000009098820 */ /* 0x000fc80000400000 */
[----:B------:R-:W0:Y:S02]  /*0400*/  MUFU.EX2 R7, R9 ;  /* 0x0000000900077308 */ /* 0x000e240000000800 */
[----:B------:R-:W-:-:S06]  /*0410*/  @!P1 FMUL R11, R11, 0.5 ;  /* 0x3f0000000b0b9820 */ /* 0x000fcc0000400000 */
[----:B------:R-:W1:Y:S01]  /*0420*/  MUFU.EX2 R8, R11 ;  /* 0x0000000b00087308 */ /* 0x000e620000000800 */
[----:B0-----:R-:W-:Y:S01]  /*0430*/  @!P0 FMUL R7, R7, R7 ;  /* 0x0000000707078220 */ /* 0x001fe20000400000 */
[----:B------:R-:W-:-:S03]  /*0440*/  FSETP.GT.AND P0, PT, R5, 20, PT ;  /* 0x41a000000500780b */ /* 0x000fc60003f04000 */
[C---:B------:R-:W-:Y:S01]  /*0450*/  FADD.FTZ.RZ R10, R7.reuse, 1 ;  /* 0x3f800000070a7421 */ /* 0x040fe2000001c000 */
[----:B------:R-:W-:Y:S01]  /*0460*/  ISETP.GE.U32.AND P2, PT, R7, 0x7f800000, PT ;  /* 0x7f8000000700780c */ /* 0x000fe20003f46070 */
[----:B-1----:R-:W-:-:S03]  /*0470*/  @!P1 FMUL R8, R8, R8 ;  /* 0x0000000808089220 */ /* 0x002fc60000400000 */
[----:B------:R-:W-:Y:S01]  /*0480*/  IADD3 R10, R10, -0x3f400000, RZ ;  /* 0xc0c000000a0a7810 */ /* 0x000fe20007ffe0ff */
[----:B------:R-:W-:-:S03]  /*0490*/  FADD.FTZ.RZ R12, R8, 1 ;  /* 0x3f800000080c7421 */ /* 0x000fc6000001c000 */
[----:B------:R-:W-:Y:S02]  /*04a0*/  LOP3.LUT R10, R10, 0xff800000, RZ, 0xc0, !PT ;  /* 0xff8000000a0a7812 */ /* 0x000fe400078ec0ff */
[----:B------:R-:W-:Y:S02]  /*04b0*/  ISETP.GE.U32.AND P1, PT, R8, 0x7f800000, PT ;  /* 0x7f8000000800780c */ /* 0x000fe40003f26070 */
[----:B------:R-:W-:Y:S02]  /*04c0*/  IADD3 R12, R12, -0x3f400000, RZ ;  /* 0xc0c000000c0c7810 */ /* 0x000fe40007ffe0ff */
[----:B------:R-:W-:Y:S02]  /*04d0*/  IADD3 R13, -R10, 0x40800000, RZ ;  /* 0x408000000a0d7810 */ /* 0x000fe40007ffe1ff */
[----:B------:R-:W-:Y:S02]  /*04e0*/  LOP3.LUT R9, R12, 0xff800000, RZ, 0xc0, !PT ;  /* 0xff8000000c097812 */ /* 0x000fe400078ec0ff */
[----:B------:R-:W-:Y:S01]  /*04f0*/  IADD3 R12, R7, -R10, RZ ;  /* 0x8000000a070c7210 */ /* 0x000fe20007ffe0ff */
[----:B------:R-:W-:Y:S01]  /*0500*/  FFMA.FTZ R11, R13, R0, -1 ;  /* 0xbf8000000d0b7423 */ /* 0x000fe20000010000 */
[----:B------:R-:W-:-:S02]  /*0510*/  IADD3 R15, -R9, 0x40800000, RZ ;  /* 0x40800000090f7810 */ /* 0x000fc40007ffe1ff */
[----:B------:R-:W-:Y:S01]  /*0520*/  IADD3 R13, R8, -R9, RZ ;  /* 0x80000009080d7210 */ /* 0x000fe20007ffe0ff */
[----:B------:R-:W-:Y:S01]  /*0530*/  FADD R11, R12, R11 ;  /* 0x0000000b0c0b7221 */ /* 0x000fe20000000000 */
[----:B------:R-:W-:Y:S01]  /*0540*/  I2FP.F32.S32 R9, R9 ;  /* 0x0000000900097245 */ /* 0x000fe20000201400 */
[----:B------:R-:W-:Y:S01]  /*0550*/  FFMA.FTZ R0, R15, R0, -1 ;  /* 0xbf8000000f007423 */ /* 0x000fe20000010000 */
[----:B------:R-:W-:Y:S01]  /*0560*/  I2FP.F32.S32 R10, R10 ;  /* 0x0000000a000a7245 */ /* 0x000fe20000201400 */
[----:B------:R-:W-:Y:S02]  /*0570*/  FFMA.FTZ R12, R11, -R14, 0.10546888411045074463 ;  /* 0x3dd800120b0c7423 */ /* 0x000fe4000001080e */
[----:B------:R-:W-:Y:S01]  /*0580*/  FADD R0, R13, R0 ;  /* 0x000000000d007221 */ /* 0x000fe20000000000 */
[----:B------:R-:W-:Y:S01]  /*0590*/  FMUL R9, R9, 1.1920928955078125e-07 ;  /* 0x3400000009097820 */ /* 0x000fe20000400000 */
[----:B------:R-:W-:Y:S01]  /*05a0*/  FFMA.FTZ R12, R11, R12, -0.13229703903198242188 ;  /* 0xbe0778e00b0c7423 */ /* 0x000fe2000001000c */
[----:B------:R-:W-:Y:S01]  /*05b0*/  FMUL R10, R10, 1.1920928955078125e-07 ;  /* 0x340000000a0a7820 */ /* 0x000fe20000400000 */
[----:B------:R-:W-:-:S02]  /*05c0*/  FFMA.FTZ R13, R0, -R14, 0.10546888411045074463 ;  /* 0x3dd80012000d7423 */ /* 0x000fc4000001080e */
[C---:B------:R-:W-:Y:S02]  /*05d0*/  FFMA.FTZ R12, R11.reuse, R12, 0.14491446316242218018 ;  /* 0x3e1464750b0c7423 */ /* 0x040fe4000001000c */
[C---:B------:R-:W-:Y:S02]  /*05e0*/  FFMA.FTZ R13, R0.reuse, R13, -0.13229703903198242188 ;  /* 0xbe0778e0000d7423 */ /* 0x040fe4000001000d */
[C---:B------:R-:W-:Y:S02]  /*05f0*/  FFMA.FTZ R12, R11.reuse, R12, -0.16641564667224884033 ;  /* 0xbe2a68dd0b0c7423 */ /* 0x040fe4000001000c */
[C---:B------:R-:W-:Y:S02]  /*0600*/  FFMA.FTZ R13, R0.reuse, R13, 0.14491446316242218018 ;  /* 0x3e146475000d7423 */ /* 0x040fe4000001000d */
[----:B------:R-:W-:Y:S02]  /*0610*/  FFMA.FTZ R12, R11, R12, 0.19988867640495300293 ;  /* 0x3e4caf9e0b0c7423 */ /* 0x000fe4000001000c */
[----:B------:R-:W-:-:S02]  /*0620*/  FFMA.FTZ R13, R0, R13, -0.16641564667224884033 ;  /* 0xbe2a68dd000d7423 */ /* 0x000fc4000001000d */
[C---:B------:R-:W-:Y:S02]  /*0630*/  FFMA.FTZ R12, R11.reuse, R12, -0.25000196695327758789 ;  /* 0xbe8000420b0c7423 */ /* 0x040fe4000001000c */
[C---:B------:R-:W-:Y:S02]  /*0640*/  FFMA.FTZ R13, R0.reuse, R13, 0.19988867640495300293 ;  /* 0x3e4caf9e000d7423 */ /* 0x040fe4000001000d */
[C---:B------:R-:W-:Y:S02]  /*0650*/  FFMA.FTZ R12, R11.reuse, R12, 0.33333510160446166992 ;  /* 0x3eaaaae60b0c7423 */ /* 0x040fe4000001000c */
[C---:B------:R-:W-:Y:S02]  /*0660*/  FFMA.FTZ R13, R0.reuse, R13, -0.25000196695327758789 ;  /* 0xbe800042000d7423 */ /* 0x040fe4000001000d */
[----:B------:R-:W-:Y:S02]  /*0670*/  FFMA.FTZ R12, R11, R12, -0.5 ;  /* 0xbf0000000b0c7423 */ /* 0x000fe4000001000c */
[----:B------:R-:W-:-:S02]  /*0680*/  FFMA.FTZ R13, R0, R13, 0.33333510160446166992 ;  /* 0x3eaaaae6000d7423 */ /* 0x000fc4000001000d */
[C---:B------:R-:W-:Y:S02]  /*0690*/  FMUL R12, R11.reuse, R12 ;  /* 0x0000000c0b0c7220 */ /* 0x040fe40000400000 */
[C---:B------:R-:W-:Y:S02]  /*06a0*/  FFMA.FTZ R13, R0.reuse, R13, -0.5 ;  /* 0xbf000000000d7423 */ /* 0x040fe4000001000d */
[----:B------:R-:W-:Y:S02]  /*06b0*/  FFMA.FTZ R11, R11, R12, R11 ;  /* 0x0000000c0b0b7223 */ /* 0x000fe4000001000b */
[----:B------:R-:W-:Y:S02]  /*06c0*/  FMUL R13, R0, R13 ;  /* 0x0000000d000d7220 */ /* 0x000fe40000400000 */
[----:B------:R-:W-:Y:S02]  /*06d0*/  FFMA.FTZ R10, R10, 0.69314718246459960938, R11 ;  /* 0x3f3172180a0a7823 */ /* 0x000fe4000001000b */
[----:B------:R-:W-:-:S04]  /*06e0*/  FFMA.FTZ R0, R0, R13, R0 ;  /* 0x0000000d00007223 */ /* 0x000fc80000010000 */
[----:B------:R-:W-:Y:S01]  /*06f0*/  FFMA.FTZ R9, R9, 0.69314718246459960938, R0 ;  /* 0x3f31721809097823 */ /* 0x000fe20000010000 */
[----:B------:R-:W-:Y:S06]  /*0700*/  @!P2 BRA `(.L_x_1) ;  /* 0x000000000014a947 */ /* 0x000fec0003800000 */
[C---:B------:R-:W-:Y:S02]  /*0710*/  ISETP.GE.AND P2, PT, R7.reuse, -0x407fffff, PT ;  /* 0xbf8000010700780c */ /* 0x040fe40003f46270 */
[----:B------:R-:W-:-:S11]  /*0720*/  FSETP.NEU.AND P3, PT, R7, RZ, PT ;  /* 0x000000ff0700720b */ /* 0x000fd60003f6d000 */
[----:B------:R-:W-:-:S05]  /*0730*/  @P2 MOV R0, 0x7f800000 ;  /* 0x7f80000000002802 */ /* 0x000fca0000000f00 */
[----:B------:R-:W-:-:S05]  /*0740*/  @P2 FFMA.FTZ R10, R7, R0, +INF ;  /* 0x7f800000070a2423 */ /* 0x000fca0000010000 */
[----:B------:R-:W-:-:S07]  /*0750*/  FSEL R10, R10, -RZ, P3 ;  /* 0x800000ff0a0a7208 */ /* 0x000fce0001800000 */
.L_x_1:
[----:B------:R-:W-:Y:S05]  /*0760*/  BSYNC B0 ;  /* 0x0000000000007941 */ /* 0x000fea0003800000 */
.L_x_0:
[----:B------:R-:W-:Y:S04]  /*0770*/  BSSY B0, `(.L_x_2) ;  /* 0x0000007000007945 */ /* 0x000fe80003800000 */
[----:B------:R-:W-:Y:S05]  /*0780*/  @!P1 BRA `(.L_x_3) ;  /* 0x0000000000149947 */ /* 0x000fea0003800000 */
[C---:B------:R-:W-:Y:S02]  /*0790*/  ISETP.GE.AND P1, PT, R8.reuse, -0x407fffff, PT ;  /* 0xbf8000010800780c */ /* 0x040fe40003f26270 */
[----:B------:R-:W-:-:S11]  /*07a0*/  FSETP.NEU.AND P2, PT, R8, RZ, PT ;  /* 0x000000ff0800720b */ /* 0x000fd60003f4d000 */
[----:B------:R-:W-:-:S05]  /*07b0*/  @P1 MOV R7, 0x7f800000 ;  /* 0x7f80000000071802 */ /* 0x000fca0000000f00 */
[----:B------:R-:W-:-:S05]  /*07c0*/  @P1 FFMA.FTZ R9, R8, R7, +INF ;  /* 0x7f80000008091423 */ /* 0x000fca0000010007 */
[----:B------:R-:W-:-:S07]  /*07d0*/  FSEL R9, R9, -RZ, P2 ;  /* 0x800000ff09097208 */ /* 0x000fce0001000000 */
.L_x_3:
[----:B------:R-:W-:Y:S05]  /*07e0*/  BSYNC B0 ;  /* 0x0000000000007941 */ /* 0x000fea0003800000 */
.L_x_2:
[----:B------:R-:W-:Y:S01]  /*07f0*/  FSEL R10, R5, R10, P0 ;  /* 0x0000000a050a7208 */ /* 0x000fe20000000000 */
[----:B------:R-:W-:Y:S01]  /*0800*/  BSSY B0, `(.L_x_4) ;  /* 0x0000017000007945 */ /* 0x000fe20003800000 */
[----:B------:R-:W-:-:S03]  /*0810*/  FSETP.GT.AND P0, PT, R6, 20, PT ;  /* 0x41a000000600780b */ /* 0x000fc60003f04000 */
[----:B------:R-:W-:Y:S01]  /*0820*/  FADD.FTZ R11, |R10|, -RZ ;  /* 0x800000ff0a0b7221 */ /* 0x000fe20000010200 */
[----:B------:R-:W-:-:S04]  /*0830*/  FSEL R7, R6, R9, P0 ;  /* 0x0000000906077208 */ /* 0x000fc80000000000 */
[----:B------:R-:W-:-:S13]  /*0840*/  FSETP.GE.AND P1, PT, R11, 0.60000002384185791016, PT ;  /* 0x3f19999a0b00780b */ /* 0x000fda0003f26000 */
[----:B------:R-:W-:Y:S05]  /*0850*/  @!P1 BRA `(.L_x_5) ;  /* 0x0000000000289947 */ /* 0x000fea0003800000 */
[C---:B------:R-:W-:Y:S01]  /*0860*/  FMUL R0, R11.reuse, 2.8853900432586669922 ;  /* 0x4038aa3b0b007820 */ /* 0x040fe20000400000 */
[----:B------:R-:W-:Y:S01]  /*0870*/  HFMA2.MMA R9, -RZ, RZ, 1.875, 0 ;  /* 0x3f800000ff097435 */ /* 0x000fe200000001ff */
[----:B------:R-:W-:-:S04]  /*0880*/  FSETP.GE.AND P0, PT, R11, 9.010913848876953125, PT ;  /* 0x41102cb40b00780b */ /* 0x000fc80003f06000 */
[----:B------:R-:W0:Y:S02]  /*0890*/  MUFU.EX2 R0, R0 ;  /* 0x0000000000007308 */ /* 0x000e240000000800 */
[----:B0-----:R-:W-:-:S06]  /*08a0*/  FADD R8, R0, 1 ;  /* 0x3f80000000087421 */ /* 0x001fcc0000000000 */
[----:B------:R-:W0:Y:S02]  /*08b0*/  MUFU.RCP R8, R8 ;  /* 0x0000000800087308 */ /* 0x000e240000001000 */
[----:B0-----:R-:W-:-:S05]  /*08c0*/  FFMA.FTZ R9, R8, -2, R9 ;  /* 0xc000000008097823 */ /* 0x001fca0000010009 */
[----:B------:R-:W-:-:S04]  /*08d0*/  FSEL R9, R9, 1, !P0 ;  /* 0x3f80000009097808 */ /* 0x000fc80004000000 */
[----:B------:R-:W-:Y:S01]  /*08e0*/  LOP3.LUT R9, R9, 0x80000000, R10, 0xf8, !PT ;  /* 0x8000000009097812 */ /* 0x000fe200078ef80a */
[----:B------:R-:W-:Y:S06]  /*08f0*/  BRA `(.L_x_6) ;  /* 0x00000000001c7947 */ /* 0x000fec0003800000 */
.L_x_5:
[----:B------:R-:W-:Y:S01]  /*0900*/  MOV R0, 0x3c80f082 ;  /* 0x3c80f08200007802 */ /* 0x000fe20000000f00 */
[----:B------:R-:W-:-:S04]  /*0910*/  FMUL R9, R10, R10 ;  /* 0x0000000a0a097220 */ /* 0x000fc80000400000 */
[----:B------:R-:W-:-:S04]  /*0920*/  FFMA.FTZ R0, R9, R0, -0.052303962409496307373 ;  /* 0xbd563cae09007423 */ /* 0x000fc80000010000 */
[----:B------:R-:W-:-:S04]  /*0930*/  FFMA.FTZ R0, R9, R0, 0.1331529766321182251 ;  /* 0x3e08594109007423 */ /* 0x000fc80000010000 */
[----:B------:R-:W-:-:S04]  /*0940*/  FFMA.FTZ R0, R9, R0, -0.33332768082618713379 ;  /* 0xbeaaa9ed09007423 */ /* 0x000fc80000010000 */
[----:B------:R-:W-:-:S04]  /*0950*/  FFMA.FTZ R0, R9, R0, RZ ;  /* 0x0000000009007223 */ /* 0x000fc800000100ff */
[----:B------:R-:W-:-:S07]  /*0960*/  FFMA.FTZ R9, R10, R0, R10 ;  /* 0x000000000a097223 */ /* 0x000fce000001000a */
.L_x_6:
[----:B------:R-:W-:Y:S05]  /*0970*/  BSYNC B0 ;  /* 0x0000000000007941 */ /* 0x000fea0003800000 */
.L_x_4:
[----:B------:R-:W-:Y:S01]  /*0980*/  FADD.FTZ R12, |R7|, -RZ ;  /* 0x800000ff070c7221 */ /* 0x000fe20000010200 */
[----:B------:R-:W-:Y:S01]  /*0990*/  BSSY B0, `(.L_x_7) ;  /* 0x0000015000007945 */ /* 0x000fe20003800000 */
[----:B------:R-:W-:-:S03]  /*09a0*/  SHF.R.S32.HI R13, RZ, 0x1f, R4 ;  /* 0x0000001fff0d7819 */ /* 0x000fc60000011404 */
        /* <DEDUP_REMOVED lines=12> */
.L_x_8:
[----:B------:R-:W-:Y:S01]  /*0a70*/  MOV R0, 0x3c80f082 ;  /* 0x3c80f08200007802 */ /* 0x000fe20000000f00 */
[----:B------:R-:W-:-:S04]  /*0a80*/  FMUL R11, R7, R7 ;  /* 0x00000007070b7220 */ /* 0x000fc80000400000 */
[----:B------:R-:W-:-:S04]  /*0a90*/  FFMA.FTZ R0, R11, R0, -0.052303962409496307373 ;  /* 0xbd563cae0b007423 */ /* 0x000fc80000010000 */
[----:B------:R-:W-:-:S04]  /*0aa0*/  FFMA.FTZ R0, R11, R0, 0.1331529766321182251 ;  /* 0x3e0859410b007423 */ /* 0x000fc80000010000 */
[----:B------:R-:W-:-:S04]  /*0ab0*/  FFMA.FTZ R0, R11, R0, -0.33332768082618713379 ;  /* 0xbeaaa9ed0b007423 */ /* 0x000fc80000010000 */
[----:B------:R-:W-:-:S04]  /*0ac0*/  FFMA.FTZ R0, R11, R0, RZ ;  /* 0x000000000b007223 */ /* 0x000fc800000100ff */
[----:B------:R-:W-:-:S07]  /*0ad0*/  FFMA.FTZ R7, R7, R0, R7 ;  /* 0x0000000007077223 */ /* 0x000fce0000010007 */
.L_x_9:
[----:B------:R-:W-:Y:S05]  /*0ae0*/  BSYNC B0 ;  /* 0x0000000000007941 */ /* 0x000fea0003800000 */
.L_x_7:
[----:B------:R-:W-:Y:S01]  /*0af0*/  ULDC.64 UR6, c[0x0][0x210] ;  /* 0x0000840000067ab9 */ /* 0x000fe20000000a00 */
[----:B-----5:R-:W-:Y:S01]  /*0b00*/  FFMA R2, R5, R9, R2 ;  /* 0x0000000905027223 */ /* 0x020fe20000000002 */
[----:B------:R-:W-:Y:S01]  /*0b10*/  LEA R8, P0, R4, UR6, 0x2 ;  /* 0x0000000604087c11 */ /* 0x000fe2000f8010ff */
[----:B------:R-:W-:-:S03]  /*0b20*/  FFMA R3, R6, R7, R3 ;  /* 0x0000000706037223 */ /* 0x000fc60000000003 */
[----:B------:R-:W-:-:S05]  /*0b30*/  LEA.HI.X R9, R4, UR7, R13, 0x2, P0 ;  /* 0x0000000704097c11 */ /* 0x000fca00080f140d */
[----:B------:R-:W-:Y:S01]  /*0b40*/  STG.E.64 desc[UR4][R8.64], R2 ;  /* 0x0000000208007986 */ /* 0x000fe2000c101b04 */
[----:B------:R-:W-:Y:S05]  /*0b50*/  EXIT ;  /* 0x000000000000794d */ /* 0x000fea0003800000 */
.L_x_10:
[----:B------:R-:W-:-:S00]  /*0b60*/  BRA `(.L_x_10) ;  /* 0xfffffffc00fc7947 */ /* 0x000fc0000383ffff */
[----:B------:R-:W-:-:S00]  /*0b70*/  NOP ;  /* 0x0000000000007918 */ /* 0x000fc00000000000 */
        /* <DEDUP_REMOVED lines=8> */
.L_x_11:


//--------------------- .nv.global.init           --------------------------
	.section	.nv.global.init,"aw",@progbits
.nv.global.init:
	.type		_$_str,@object
	.size		_$_str,(_$_str_$_2 - _$_str)
_$_str:
        /*0000*/ 	.byte	0x5f, 0x5f, 0x43, 0x55, 0x44, 0x41, 0x5f, 0x46, 0x54, 0x5a, 0x00
	.type		_$_str_$_2,@object
	.size		_$_str_$_2,(.L_1 - _$_str_$_2)
_$_str_$_2:
        /*000b*/ 	.byte	0x5f, 0x5f, 0x43, 0x55, 0x44, 0x41, 0x5f, 0x50, 0x52, 0x45, 0x43, 0x5f, 0x53, 0x51, 0x52, 0x54
        /*001b*/ 	.byte	0x00
.L_1:


//--------------------- .nv.constant0.triton_poi_fused__native_batch_norm_legit_no_training_add_mul_softplus_tanh_15 --------------------------
	.section	.nv.constant0.triton_poi_fused__native_batch_norm_legit_no_training_add_mul_softplus_tanh_15,"a",@progbits
	.sectionflags	@""
	.align	4
.nv.constant0.triton_poi_fused__native_batch_norm_legit_no_training_add_mul_softplus_tanh_15:
	.zero		588
